//
// Generated by NVIDIA NVVM Compiler
//
// Compiler Build ID: CL-36424714
// Cuda compilation tools, release 13.0, V13.0.88
// Based on NVVM 20.0.0
//

.version 9.0
.target sm_100
.address_size 64

	// .globl	_Z18matrix_mult_kernelPfS_S_ii
.extern .shared .align 16 .b8 smem[];

.visible .entry _Z18matrix_mult_kernelPfS_S_ii(
	.param .u64 .ptr .align 1 _Z18matrix_mult_kernelPfS_S_ii_param_0,
	.param .u64 .ptr .align 1 _Z18matrix_mult_kernelPfS_S_ii_param_1,
	.param .u64 .ptr .align 1 _Z18matrix_mult_kernelPfS_S_ii_param_2,
	.param .u32 _Z18matrix_mult_kernelPfS_S_ii_param_3,
	.param .u32 _Z18matrix_mult_kernelPfS_S_ii_param_4
)
{
	.reg .pred 	%p<11>;
	.reg .b32 	%r<97>;
	.reg .b32 	%f<73>;
	.reg .b64 	%rd<15>;

	ld.param.u64 	%rd2, [_Z18matrix_mult_kernelPfS_S_ii_param_0];
	ld.param.u32 	%r34, [_Z18matrix_mult_kernelPfS_S_ii_param_3];
	ld.param.u32 	%r35, [_Z18matrix_mult_kernelPfS_S_ii_param_4];
	mov.u32 	%r36, %ctaid.x;
	mov.u32 	%r37, %ctaid.y;
	mov.u32 	%r1, %tid.x;
	mov.u32 	%r2, %tid.y;
	div.s32 	%r3, %r34, %r35;
	mad.lo.s32 	%r4, %r35, %r37, %r2;
	mad.lo.s32 	%r5, %r35, %r36, %r1;
	mul.lo.s32 	%r6, %r35, %r35;
	shl.b32 	%r38, %r6, 2;
	mov.u32 	%r39, smem;
	add.s32 	%r7, %r39, %r38;
	mul.lo.s32 	%r8, %r35, %r2;
	add.s32 	%r40, %r8, %r1;
	shl.b32 	%r41, %r40, 2;
	add.s32 	%r9, %r39, %r41;
	mov.b32 	%r42, 0;
	st.shared.u32 	[%r9], %r42;
	add.s32 	%r10, %r7, %r41;
	st.shared.u32 	[%r10], %r42;
	setp.lt.s32 	%p1, %r3, 1;
	mov.f32 	%f71, 0f00000000;
	@%p1 bra 	$L__BB0_15;
	mad.lo.s32 	%r11, %r4, %r34, %r1;
	and.b32  	%r12, %r35, 7;
	and.b32  	%r13, %r35, 3;
	and.b32  	%r14, %r35, 2147483640;
	and.b32  	%r15, %r35, 1;
	neg.s32 	%r16, %r14;
	shl.b32 	%r45, %r1, 2;
	add.s32 	%r46, %r38, %r45;
	add.s32 	%r17, %r39, %r46;
	shl.b32 	%r18, %r35, 5;
	shl.b32 	%r19, %r35, 2;
	cvta.to.global.u64 	%rd1, %rd2;
	mov.f32 	%f71, 0f00000000;
	mov.b32 	%r90, 0;
$L__BB0_2:
	ld.param.u64 	%rd13, [_Z18matrix_mult_kernelPfS_S_ii_param_1];
	setp.lt.s32 	%p2, %r35, 1;
	mul.lo.s32 	%r48, %r90, %r35;
	add.s32 	%r49, %r11, %r48;
	add.s32 	%r50, %r48, %r2;
	mad.lo.s32 	%r51, %r50, %r34, %r5;
	mul.wide.s32 	%rd5, %r49, 4;
	add.s64 	%rd6, %rd1, %rd5;
	ld.global.f32 	%f17, [%rd6];
	st.shared.f32 	[%r9], %f17;
	cvta.to.global.u64 	%rd7, %rd13;
	mul.wide.s32 	%rd8, %r51, 4;
	add.s64 	%rd9, %rd7, %rd8;
	ld.global.f32 	%f18, [%rd9];
	st.shared.f32 	[%r10], %f18;
	bar.sync 	0;
	@%p2 bra 	$L__BB0_14;
	setp.lt.u32 	%p3, %r35, 8;
	mov.b32 	%r95, 0;
	@%p3 bra 	$L__BB0_6;
	shl.b32 	%r53, %r8, 2;
	add.s32 	%r55, %r53, %r39;
	add.s32 	%r91, %r55, 16;
	mov.u32 	%r92, %r17;
	mov.u32 	%r93, %r16;
$L__BB0_5:
	.pragma "nounroll";
	ld.shared.f32 	%f20, [%r91+-16];
	ld.shared.f32 	%f21, [%r92];
	fma.rn.f32 	%f22, %f20, %f21, %f71;
	ld.shared.f32 	%f23, [%r91+-12];
	add.s32 	%r56, %r92, %r19;
	ld.shared.f32 	%f24, [%r56];
	fma.rn.f32 	%f25, %f23, %f24, %f22;
	ld.shared.f32 	%f26, [%r91+-8];
	add.s32 	%r57, %r56, %r19;
	ld.shared.f32 	%f27, [%r57];
	fma.rn.f32 	%f28, %f26, %f27, %f25;
	ld.shared.f32 	%f29, [%r91+-4];
	add.s32 	%r58, %r57, %r19;
	ld.shared.f32 	%f30, [%r58];
	fma.rn.f32 	%f31, %f29, %f30, %f28;
	ld.shared.f32 	%f32, [%r91];
	add.s32 	%r59, %r58, %r19;
	ld.shared.f32 	%f33, [%r59];
	fma.rn.f32 	%f34, %f32, %f33, %f31;
	ld.shared.f32 	%f35, [%r91+4];
	add.s32 	%r60, %r59, %r19;
	ld.shared.f32 	%f36, [%r60];
	fma.rn.f32 	%f37, %f35, %f36, %f34;
	ld.shared.f32 	%f38, [%r91+8];
	add.s32 	%r61, %r60, %r19;
	ld.shared.f32 	%f39, [%r61];
	fma.rn.f32 	%f40, %f38, %f39, %f37;
	ld.shared.f32 	%f41, [%r91+12];
	add.s32 	%r62, %r61, %r19;
	ld.shared.f32 	%f42, [%r62];
	fma.rn.f32 	%f71, %f41, %f42, %f40;
	add.s32 	%r93, %r93, 8;
	add.s32 	%r92, %r92, %r18;
	add.s32 	%r91, %r91, 32;
	setp.ne.s32 	%p4, %r93, 0;
	mov.u32 	%r95, %r14;
	@%p4 bra 	$L__BB0_5;
$L__BB0_6:
	setp.eq.s32 	%p5, %r12, 0;
	@%p5 bra 	$L__BB0_14;
	add.s32 	%r63, %r12, -1;
	setp.lt.u32 	%p6, %r63, 3;
	@%p6 bra 	$L__BB0_9;
	add.s32 	%r64, %r95, %r8;
	shl.b32 	%r65, %r64, 2;
	add.s32 	%r67, %r39, %r65;
	ld.shared.f32 	%f44, [%r67];
	mad.lo.s32 	%r68, %r95, %r35, %r1;
	shl.b32 	%r69, %r68, 2;
	add.s32 	%r70, %r7, %r69;
	ld.shared.f32 	%f45, [%r70];
	fma.rn.f32 	%f46, %f44, %f45, %f71;
	ld.shared.f32 	%f47, [%r67+4];
	add.s32 	%r71, %r70, %r19;
	ld.shared.f32 	%f48, [%r71];
	fma.rn.f32 	%f49, %f47, %f48, %f46;
	ld.shared.f32 	%f50, [%r67+8];
	add.s32 	%r72, %r71, %r19;
	ld.shared.f32 	%f51, [%r72];
	fma.rn.f32 	%f52, %f50, %f51, %f49;
	ld.shared.f32 	%f53, [%r67+12];
	add.s32 	%r73, %r72, %r19;
	ld.shared.f32 	%f54, [%r73];
	fma.rn.f32 	%f71, %f53, %f54, %f52;
	add.s32 	%r95, %r95, 4;
$L__BB0_9:
	setp.eq.s32 	%p7, %r13, 0;
	@%p7 bra 	$L__BB0_14;
	setp.eq.s32 	%p8, %r13, 1;
	@%p8 bra 	$L__BB0_12;
	add.s32 	%r74, %r95, %r8;
	shl.b32 	%r75, %r74, 2;
	add.s32 	%r77, %r39, %r75;
	ld.shared.f32 	%f56, [%r77];
	mad.lo.s32 	%r78, %r95, %r35, %r1;
	shl.b32 	%r79, %r78, 2;
	add.s32 	%r80, %r7, %r79;
	ld.shared.f32 	%f57, [%r80];
	fma.rn.f32 	%f58, %f56, %f57, %f71;
	ld.shared.f32 	%f59, [%r77+4];
	add.s32 	%r81, %r80, %r19;
	ld.shared.f32 	%f60, [%r81];
	fma.rn.f32 	%f71, %f59, %f60, %f58;
	add.s32 	%r95, %r95, 2;
$L__BB0_12:
	setp.eq.s32 	%p9, %r15, 0;
	@%p9 bra 	$L__BB0_14;
	add.s32 	%r82, %r95, %r8;
	shl.b32 	%r83, %r82, 2;
	add.s32 	%r85, %r39, %r83;
	ld.shared.f32 	%f61, [%r85];
	mad.lo.s32 	%r86, %r95, %r35, %r1;
	shl.b32 	%r87, %r86, 2;
	add.s32 	%r88, %r7, %r87;
	ld.shared.f32 	%f62, [%r88];
	fma.rn.f32 	%f71, %f61, %f62, %f71;
$L__BB0_14:
	bar.sync 	0;
	add.s32 	%r90, %r90, 1;
	setp.ne.s32 	%p10, %r90, %r3;
	@%p10 bra 	$L__BB0_2;
$L__BB0_15:
	ld.param.u64 	%rd14, [_Z18matrix_mult_kernelPfS_S_ii_param_2];
	cvta.to.global.u64 	%rd10, %rd14;
	mad.lo.s32 	%r89, %r4, %r34, %r5;
	mul.wide.s32 	%rd11, %r89, 4;
	add.s64 	%rd12, %rd10, %rd11;
	st.global.f32 	[%rd12], %f71;
	ret;

}


// ===== COMPILED SASS (sm_100) =====

	.target	sm_100

	.elftype	@"ET_EXEC"


//--------------------- .note.nv.tkinfo           --------------------------
	.section	.note.nv.tkinfo,"",@"SHT_NOTE"
	.sectionflags	@"SHF_NOTE_NV_TKINFO"
	.tkinfo
        /*0018*/ 	.word	0x00000002
        /*0030*/ 	.string	""
        /*0030*/ 	.string	"ptxas"
        /*0030*/ 	.string	"Cuda compilation tools, release 13.0, V13.0.88"
        /*0030*/ 	.string	"Build cuda_13.0.r13.0/compiler.36424714_0"
        /*0030*/ 	.string	"-arch sm_100 -m 64 "



//--------------------- .note.nv.cuinfo           --------------------------
	.section	.note.nv.cuinfo,"",@"SHT_NOTE"
	.sectionflags	@"SHF_NOTE_NV_CUINFO"
        /*0018*/ 	.short	0x0002
        /*001a*/ 	.short	0x0064
        /*001c*/ 	.short	0x0082
	.zero		2


//--------------------- .nv.info                  --------------------------
	.section	.nv.info,"",@"SHT_CUDA_INFO"
	.align	4


	//----- nvinfo : EIATTR_REGCOUNT
	.align		4
        /*0000*/ 	.byte	0x04, 0x2f
        /*0002*/ 	.short	(.L_1 - .L_0)
	.align		4
.L_0:
        /*0004*/ 	.word	index@(_Z18matrix_mult_kernelPfS_S_ii)
        /*0008*/ 	.word	0x00000020


	//----- nvinfo : EIATTR_FRAME_SIZE
	.align		4
.L_1:
        /*000c*/ 	.byte	0x04, 0x11
        /*000e*/ 	.short	(.L_3 - .L_2)
	.align		4
.L_2:
        /*0010*/ 	.word	index@(_Z18matrix_mult_kernelPfS_S_ii)
        /*0014*/ 	.word	0x00000000


	//----- nvinfo : EIATTR_MIN_STACK_SIZE
	.align		4
.L_3:
        /*0018*/ 	.byte	0x04, 0x12
        /*001a*/ 	.short	(.L_5 - .L_4)
	.align		4
.L_4:
        /*001c*/ 	.word	index@(_Z18matrix_mult_kernelPfS_S_ii)
        /*0020*/ 	.word	0x00000000
.L_5:


//--------------------- .nv.compat                --------------------------
	.section	.nv.compat,"",@"SHT_CUDA_COMPAT_INFO"
	.align	4
        /*0000*/ 	.byte	0x02, 0x09, 0x00, 0x00, 0x02, 0x02, 0x01, 0x00, 0x02, 0x05, 0x05, 0x00, 0x03, 0x07, 0x01, 0x01
        /*0010*/ 	.byte	0x02, 0x03, 0x00, 0x00, 0x02, 0x06, 0x01, 0x00, 0x04, 0x0b, 0x08, 0x00, 0x09, 0x00, 0x00, 0x00
        /*0020*/ 	.byte	0x00, 0x00, 0x00, 0x00


//--------------------- .nv.info._Z18matrix_mult_kernelPfS_S_ii --------------------------
	.section	.nv.info._Z18matrix_mult_kernelPfS_S_ii,"",@"SHT_CUDA_INFO"
	.sectionflags	@""
	.align	4


	//----- nvinfo : EIATTR_CUDA_API_VERSION
	.align		4
        /*0000*/ 	.byte	0x04, 0x37
        /*0002*/ 	.short	(.L_7 - .L_6)
.L_6:
        /*0004*/ 	.word	0x00000082


	//----- nvinfo : EIATTR_KPARAM_INFO
	.align		4
.L_7:
        /*0008*/ 	.byte	0x04, 0x17
        /*000a*/ 	.short	(.L_9 - .L_8)
.L_8:
        /*000c*/ 	.word	0x00000000
        /*0010*/ 	.short	0x0004
        /*0012*/ 	.short	0x001c
        /*0014*/ 	.byte	0x00, 0xf0, 0x11, 0x00


	//----- nvinfo : EIATTR_KPARAM_INFO
	.align		4
.L_9:
        /*0018*/ 	.byte	0x04, 0x17
        /*001a*/ 	.short	(.L_11 - .L_10)
.L_10:
        /*001c*/ 	.word	0x00000000
        /*0020*/ 	.short	0x0003
        /*0022*/ 	.short	0x0018
        /*0024*/ 	.byte	0x00, 0xf0, 0x11, 0x00


	//----- nvinfo : EIATTR_KPARAM_INFO
	.align		4
.L_11:
        /*0028*/ 	.byte	0x04, 0x17
        /*002a*/ 	.short	(.L_13 - .L_12)
.L_12:
        /*002c*/ 	.word	0x00000000
        /*0030*/ 	.short	0x0002
        /*0032*/ 	.short	0x0010
        /*0034*/ 	.byte	0x00, 0xf5, 0x21, 0x00


	//----- nvinfo : EIATTR_KPARAM_INFO
	.align		4
.L_13:
        /*0038*/ 	.byte	0x04, 0x17
        /*003a*/ 	.short	(.L_15 - .L_14)
.L_14:
        /*003c*/ 	.word	0x00000000
        /*0040*/ 	.short	0x0001
        /*0042*/ 	.short	0x0008
        /*0044*/ 	.byte	0x00, 0xf5, 0x21, 0x00


	//----- nvinfo : EIATTR_KPARAM_INFO
	.align		4
.L_15:
        /*0048*/ 	.byte	0x04, 0x17
        /*004a*/ 	.short	(.L_17 - .L_16)
.L_16:
        /*004c*/ 	.word	0x00000000
        /*0050*/ 	.short	0x0000
        /*0052*/ 	.short	0x0000
        /*0054*/ 	.byte	0x00, 0xf5, 0x21, 0x00


	//----- nvinfo : EIATTR_SPARSE_MMA_MASK
	.align		4
.L_17:
        /*0058*/ 	.byte	0x03, 0x50
        /*005a*/ 	.short	0x0000


	//----- nvinfo : EIATTR_MAXREG_COUNT
	.align		4
        /*005c*/ 	.byte	0x03, 0x1b
        /*005e*/ 	.short	0x00ff


	//----- nvinfo : EIATTR_NUM_BARRIERS
	.align		4
        /*0060*/ 	.byte	0x02, 0x4c
        /*0062*/ 	.byte	0x01
	.zero		1


	//----- nvinfo : EIATTR_MERCURY_ISA_VERSION
	.align		4
        /*0064*/ 	.byte	0x03, 0x5f
        /*0066*/ 	.short	0x0101


	//----- nvinfo : EIATTR_VRC_CTA_INIT_COUNT
	.align		4
        /*0068*/ 	.byte	0x02, 0x4a
	.zero		1
	.zero		1


	//----- nvinfo : EIATTR_EXIT_INSTR_OFFSETS
	.align		4
        /*006c*/ 	.byte	0x04, 0x1c
        /*006e*/ 	.short	(.L_19 - .L_18)


	//   ....[0]....
.L_18:
        /*0070*/ 	.word	0x00000ad0


	//----- nvinfo : EIATTR_CBANK_PARAM_SIZE
	.align		4
.L_19:
        /*0074*/ 	.byte	0x03, 0x19
        /*0076*/ 	.short	0x0020


	//----- nvinfo : EIATTR_PARAM_CBANK
	.align		4
        /*0078*/ 	.byte	0x04, 0x0a
        /*007a*/ 	.short	(.L_21 - .L_20)
	.align		4
.L_20:
        /*007c*/ 	.word	index@(.nv.constant0._Z18matrix_mult_kernelPfS_S_ii)
        /*0080*/ 	.short	0x0380
        /*0082*/ 	.short	0x0020


	//----- nvinfo : EIATTR_SW_WAR
	.align		4
.L_21:
        /*0084*/ 	.byte	0x04, 0x36
        /*0086*/ 	.short	(.L_23 - .L_22)
.L_22:
        /*0088*/ 	.word	0x00000008
.L_23:


//--------------------- .nv.callgraph             --------------------------
	.section	.nv.callgraph,"",@"SHT_CUDA_CALLGRAPH"
	.align	4
	.sectionentsize	8
	.align		4
        /*0000*/ 	.word	0x00000000
	.align		4
        /*0004*/ 	.word	0xffffffff
	.align		4
        /*0008*/ 	.word	0x00000000
	.align		4
        /*000c*/ 	.word	0xfffffffe
	.align		4
        /*0010*/ 	.word	0x00000000
	.align		4
        /*0014*/ 	.word	0xfffffffd
	.align		4
        /*0018*/ 	.word	0x00000000
	.align		4
        /*001c*/ 	.word	0xfffffffc


//--------------------- .text._Z18matrix_mult_kernelPfS_S_ii --------------------------
	.section	.text._Z18matrix_mult_kernelPfS_S_ii,"ax",@progbits
	.align	128
        .global         _Z18matrix_mult_kernelPfS_S_ii
        .type           _Z18matrix_mult_kernelPfS_S_ii,@function
        .size           _Z18matrix_mult_kernelPfS_S_ii,(.L_x_8 - _Z18matrix_mult_kernelPfS_S_ii)
        .other          _Z18matrix_mult_kernelPfS_S_ii,@"STO_CUDA_ENTRY STV_DEFAULT"
_Z18matrix_mult_kernelPfS_S_ii:
.text._Z18matrix_mult_kernelPfS_S_ii:
[----:B------:R-:W-:Y:S08]  /*0000*/  LDC R1, c[0x0][0x37c] ;  /* 0x0000df00ff017b82 */ /* 0x000ff00000000800 */
[----:B------:R-:W0:Y:S01]  /*0010*/  LDC.64 R2, c[0x0][0x398] ;  /* 0x0000e600ff027b82 */ /* 0x000e220000000a00 */
[----:B------:R-:W1:Y:S01]  /*0020*/  S2R R20, SR_TID.Y ;  /* 0x0000000000147919 */ /* 0x000e620000002200 */
[----:B------:R-:W-:Y:S01]  /*0030*/  UMOV UR4, 0x400 ;  /* 0x0000040000047882 */ /* 0x000fe20000000000 */
[----:B------:R-:W2:Y:S01]  /*0040*/  LDCU.64 UR8, c[0x0][0x358] ;  /* 0x00006b00ff0877ac */ /* 0x000ea20008000a00 */
[----:B------:R-:W-:Y:S01]  /*0050*/  MOV R10, RZ ;  /* 0x000000ff000a7202 */ /* 0x000fe20000000f00 */
[----:B------:R-:W3:Y:S03]  /*0060*/  S2R R18, SR_TID.X ;  /* 0x0000000000127919 */ /* 0x000ee60000002100 */
[----:B------:R-:W4:Y:S08]  /*0070*/  S2UR UR5, SR_CgaCtaId ;  /* 0x00000000000579c3 */ /* 0x000f300000008800 */
[----:B------:R-:W5:Y:S01]  /*0080*/  S2UR UR6, SR_CTAID.Y ;  /* 0x00000000000679c3 */ /* 0x000f620000002600 */
[----:B0-----:R-:W-:-:S04]  /*0090*/  IABS R7, R3 ;  /* 0x0000000300077213 */ /* 0x001fc80000000000 */
[----:B------:R-:W0:Y:S01]  /*00a0*/  I2F.RP R0, R7 ;  /* 0x0000000700007306 */ /* 0x000e220000209400 */
[----:B----4-:R-:W-:Y:S01]  /*00b0*/  ULEA UR5, UR5, UR4, 0x18 ;  /* 0x0000000405057291 */ /* 0x010fe2000f8ec0ff */
[----:B-1----:R-:W-:Y:S01]  /*00c0*/  IMAD R16, R20, R3, RZ ;  /* 0x0000000314107224 */ /* 0x002fe200078e02ff */
[----:B------:R-:W3:Y:S01]  /*00d0*/  S2UR UR4, SR_CTAID.X ;  /* 0x00000000000479c3 */ /* 0x000ee20000002500 */
[----:B-----5:R-:W-:-:S04]  /*00e0*/  IMAD R11, R3, UR6, R20 ;  /* 0x00000006030b7c24 */ /* 0x020fc8000f8e0214 */
[----:B0-----:R-:W0:Y:S02]  /*00f0*/  MUFU.RCP R0, R0 ;  /* 0x0000000000007308 */ /* 0x001e240000001000 */
[----:B0-----:R-:W-:-:S06]  /*0100*/  IADD3 R4, PT, PT, R0, 0xffffffe, RZ ;  /* 0x0ffffffe00047810 */ /* 0x001fcc0007ffe0ff */
[----:B------:R0:W1:Y:S02]  /*0110*/  F2I.FTZ.U32.TRUNC.NTZ R5, R4 ;  /* 0x0000000400057305 */ /* 0x000064000021f000 */
[----:B0-----:R-:W-:Y:S02]  /*0120*/  HFMA2 R4, -RZ, RZ, 0, 0 ;  /* 0x00000000ff047431 */ /* 0x001fe400000001ff */
[----:B-1----:R-:W-:-:S04]  /*0130*/  IMAD.MOV R6, RZ, RZ, -R5 ;  /* 0x000000ffff067224 */ /* 0x002fc800078e0a05 */
[----:B------:R-:W-:Y:S01]  /*0140*/  IMAD R9, R6, R7, RZ ;  /* 0x0000000706097224 */ /* 0x000fe200078e02ff */
[----:B------:R-:W-:-:S03]  /*0150*/  IABS R6, R2 ;  /* 0x0000000200067213 */ /* 0x000fc60000000000 */
[----:B------:R-:W-:-:S04]  /*0160*/  IMAD.HI.U32 R5, R5, R9, R4 ;  /* 0x0000000905057227 */ /* 0x000fc800078e0004 */
[-C--:B------:R-:W-:Y:S02]  /*0170*/  IMAD R4, R3, R3.reuse, RZ ;  /* 0x0000000303047224 */ /* 0x080fe400078e02ff */
[----:B------:R-:W-:Y:S01]  /*0180*/  IMAD.HI.U32 R12, R5, R6, RZ ;  /* 0x00000006050c7227 */ /* 0x000fe200078e00ff */
[----:B------:R-:W-:-:S03]  /*0190*/  LOP3.LUT R5, R2, R3, RZ, 0x3c, !PT ;  /* 0x0000000302057212 */ /* 0x000fc600078e3cff */
[----:B------:R-:W-:Y:S01]  /*01a0*/  IMAD.MOV R0, RZ, RZ, -R12 ;  /* 0x000000ffff007224 */ /* 0x000fe200078e0a0c */
[----:B------:R-:W-:Y:S01]  /*01b0*/  ISETP.GE.AND P1, PT, R5, RZ, PT ;  /* 0x000000ff0500720c */ /* 0x000fe20003f26270 */
[----:B------:R-:W-:Y:S02]  /*01c0*/  IMAD.SHL.U32 R5, R4, 0x4, RZ ;  /* 0x0000000404057824 */ /* 0x000fe400078e00ff */
[----:B------:R-:W-:Y:S02]  /*01d0*/  IMAD R0, R7, R0, R6 ;  /* 0x0000000007007224 */ /* 0x000fe400078e0206 */
[----:B------:R-:W-:Y:S02]  /*01e0*/  VIADD R15, R5, UR5 ;  /* 0x00000005050f7c36 */ /* 0x000fe40008000000 */
[----:B---3--:R-:W-:Y:S01]  /*01f0*/  IMAD R9, R3, UR4, R18 ;  /* 0x0000000403097c24 */ /* 0x008fe2000f8e0212 */
[----:B------:R-:W-:-:S13]  /*0200*/  ISETP.GT.U32.AND P2, PT, R7, R0, PT ;  /* 0x000000000700720c */ /* 0x000fda0003f44070 */
[-C--:B------:R-:W-:Y:S02]  /*0210*/  @!P2 IADD3 R0, PT, PT, R0, -R7.reuse, RZ ;  /* 0x800000070000a210 */ /* 0x080fe40007ffe0ff */
[----:B------:R-:W-:Y:S02]  /*0220*/  @!P2 IADD3 R12, PT, PT, R12, 0x1, RZ ;  /* 0x000000010c0ca810 */ /* 0x000fe40007ffe0ff */
[----:B------:R-:W-:Y:S02]  /*0230*/  ISETP.GE.U32.AND P0, PT, R0, R7, PT ;  /* 0x000000070000720c */ /* 0x000fe40003f06070 */
[----:B------:R-:W-:Y:S02]  /*0240*/  ISETP.NE.AND P2, PT, R3, RZ, PT ;  /* 0x000000ff0300720c */ /* 0x000fe40003f45270 */
[----:B------:R-:W-:-:S04]  /*0250*/  IADD3 R0, PT, PT, R16, R18, RZ ;  /* 0x0000001210007210 */ /* 0x000fc80007ffe0ff */
[C---:B------:R-:W-:Y:S01]  /*0260*/  LEA R14, R0.reuse, UR5, 0x2 ;  /* 0x00000005000e7c11 */ /* 0x040fe2000f8e10ff */
[----:B------:R-:W-:-:S04]  /*0270*/  IMAD R13, R0, 0x4, R15 ;  /* 0x00000004000d7824 */ /* 0x000fc800078e020f */
[----:B------:R-:W-:Y:S01]  /*0280*/  @P0 IADD3 R12, PT, PT, R12, 0x1, RZ ;  /* 0x000000010c0c0810 */ /* 0x000fe20007ffe0ff */
[----:B------:R0:W-:Y:S04]  /*0290*/  STS [R14], RZ ;  /* 0x000000ff0e007388 */ /* 0x0001e80000000800 */
[----:B------:R0:W-:Y:S01]  /*02a0*/  STS [R13], RZ ;  /* 0x000000ff0d007388 */ /* 0x0001e20000000800 */
[----:B------:R-:W-:Y:S01]  /*02b0*/  @!P1 IMAD.MOV R12, RZ, RZ, -R12 ;  /* 0x000000ffff0c9224 */ /* 0x000fe200078e0a0c */
[----:B------:R-:W-:-:S04]  /*02c0*/  @!P2 LOP3.LUT R12, RZ, R3, RZ, 0x33, !PT ;  /* 0x00000003ff0ca212 */ /* 0x000fc800078e33ff */
[----:B------:R-:W-:-:S13]  /*02d0*/  ISETP.GE.AND P0, PT, R12, 0x1, PT ;  /* 0x000000010c00780c */ /* 0x000fda0003f06270 */
[----:B0-2---:R-:W-:Y:S05]  /*02e0*/  @!P0 BRA `(.L_x_0) ;  /* 0x0000000400e88947 */ /* 0x005fea0003800000 */
[----:B------:R-:W-:Y:S01]  /*02f0*/  IMAD R19, R18, 0x4, R5 ;  /* 0x0000000412137824 */ /* 0x000fe200078e0205 */
[----:B------:R-:W-:Y:S01]  /*0300*/  LOP3.LUT R0, R3, 0x7ffffff8, RZ, 0xc0, !PT ;  /* 0x7ffffff803007812 */ /* 0x000fe200078ec0ff */
[----:B------:R-:W-:Y:S01]  /*0310*/  IMAD R8, R11, R2, R18 ;  /* 0x000000020b087224 */ /* 0x000fe200078e0212 */
[----:B------:R-:W-:Y:S01]  /*0320*/  LOP3.LUT R22, R3, 0x7, RZ, 0xc0, !PT ;  /* 0x0000000703167812 */ /* 0x000fe200078ec0ff */
[----:B------:R-:W-:Y:S01]  /*0330*/  VIADD R19, R19, UR5 ;  /* 0x0000000513137c36 */ /* 0x000fe20008000000 */
[----:B------:R-:W-:Y:S01]  /*0340*/  LOP3.LUT R17, R3, 0x3, RZ, 0xc0, !PT ;  /* 0x0000000303117812 */ /* 0x000fe200078ec0ff */
[----:B------:R-:W-:Y:S01]  /*0350*/  UMOV UR4, URZ ;  /* 0x000000ff00047c82 */ /* 0x000fe20008000000 */
[----:B------:R-:W-:Y:S02]  /*0360*/  MOV R10, RZ ;  /* 0x000000ff000a7202 */ /* 0x000fe40000000f00 */
[----:B------:R-:W-:-:S07]  /*0370*/  IADD3 R21, PT, PT, -R0, RZ, RZ ;  /* 0x000000ff00157210 */ /* 0x000fce0007ffe1ff */
.L_x_6:
[----:B0-----:R-:W0:Y:S08]  /*0380*/  LDC.64 R2, c[0x0][0x398] ;  /* 0x0000e600ff027b82 */ /* 0x001e300000000a00 */
[----:B------:R-:W1:Y:S08]  /*0390*/  LDC.64 R6, c[0x0][0x380] ;  /* 0x0000e000ff067b82 */ /* 0x000e700000000a00 */
[----:B------:R-:W2:Y:S01]  /*03a0*/  LDC.64 R4, c[0x0][0x388] ;  /* 0x0000e200ff047b82 */ /* 0x000ea20000000a00 */
[----:B0-----:R-:W-:-:S02]  /*03b0*/  IMAD R24, R3, UR4, R20 ;  /* 0x0000000403187c24 */ /* 0x001fc4000f8e0214 */
[----:B------:R-:W-:Y:S02]  /*03c0*/  IMAD R23, R3, UR4, R8 ;  /* 0x0000000403177c24 */ /* 0x000fe4000f8e0208 */
[----:B------:R-:W-:Y:S02]  /*03d0*/  IMAD R25, R24, R2, R9 ;  /* 0x0000000218197224 */ /* 0x000fe400078e0209 */
[----:B-1----:R-:W-:-:S06]  /*03e0*/  IMAD.WIDE R6, R23, 0x4, R6 ;  /* 0x0000000417067825 */ /* 0x002fcc00078e0206 */
[----:B------:R-:W3:Y:S01]  /*03f0*/  LDG.E R7, desc[UR8][R6.64] ;  /* 0x0000000806077981 */ /* 0x000ee2000c1e1900 */
[----:B--2---:R-:W-:-:S06]  /*0400*/  IMAD.WIDE R4, R25, 0x4, R4 ;  /* 0x0000000419047825 */ /* 0x004fcc00078e0204 */
[----:B------:R-:W2:Y:S01]  /*0410*/  LDG.E R4, desc[UR8][R4.64] ;  /* 0x0000000804047981 */ /* 0x000ea2000c1e1900 */
[----:B------:R-:W-:Y:S01]  /*0420*/  ISETP.GE.AND P1, PT, R3, 0x1, PT ;  /* 0x000000010300780c */ /* 0x000fe20003f26270 */
[----:B------:R-:W-:-:S06]  /*0430*/  UIADD3 UR4, UPT, UPT, UR4, 0x1, URZ ;  /* 0x0000000104047890 */ /* 0x000fcc000fffe0ff */
[----:B------:R-:W-:Y:S01]  /*0440*/  ISETP.NE.AND P0, PT, R12, UR4, PT ;  /* 0x000000040c007c0c */ /* 0x000fe2000bf05270 */
[----:B---3--:R0:W-:Y:S04]  /*0450*/  STS [R14], R7 ;  /* 0x000000070e007388 */ /* 0x0081e80000000800 */
[----:B--2---:R0:W-:Y:S01]  /*0460*/  STS [R13], R4 ;  /* 0x000000040d007388 */ /* 0x0041e20000000800 */
[----:B------:R-:W-:Y:S06]  /*0470*/  BAR.SYNC.DEFER_BLOCKING 0x0 ;  /* 0x0000000000007b1d */ /* 0x000fec0000010000 */
[----:B------:R-:W-:Y:S05]  /*0480*/  @!P1 BRA `(.L_x_1) ;  /* 0x0000000400789947 */ /* 0x000fea0003800000 */
[----:B------:R-:W-:Y:S01]  /*0490*/  ISETP.GE.U32.AND P1, PT, R3, 0x8, PT ;  /* 0x000000080300780c */ /* 0x000fe20003f26070 */
[----:B------:R-:W-:-:S12]  /*04a0*/  IMAD.MOV.U32 R5, RZ, RZ, RZ ;  /* 0x000000ffff057224 */ /* 0x000fd800078e00ff */
[----:B------:R-:W-:Y:S05]  /*04b0*/  @!P1 BRA `(.L_x_2) ;  /* 0x0000000000a49947 */ /* 0x000fea0003800000 */
[----:B------:R-:W-:Y:S01]  /*04c0*/  LEA R6, R16, UR5, 0x2 ;  /* 0x0000000510067c11 */ /* 0x000fe2000f8e10ff */
[----:B------:R-:W-:Y:S01]  /*04d0*/  IMAD.MOV.U32 R5, RZ, RZ, R21 ;  /* 0x000000ffff057224 */ /* 0x000fe200078e0015 */
[----:B0-----:R-:W-:Y:S02]  /*04e0*/  MOV R4, R19 ;  /* 0x0000001300047202 */ /* 0x001fe40000000f00 */
[----:B------:R-:W-:-:S07]  /*04f0*/  IADD3 R6, PT, PT, R6, 0x10, RZ ;  /* 0x0000001006067810 */ /* 0x000fce0007ffe0ff */
.L_x_3:
[----:B------:R-:W-:Y:S01]  /*0500*/  LDS R7, [R6+-0x10] ;  /* 0xfffff00006077984 */ /* 0x000fe20000000800 */
[----:B------:R-:W-:Y:S01]  /*0510*/  IMAD R26, R3, 0x4, R4 ;  /* 0x00000004031a7824 */ /* 0x000fe200078e0204 */
[----:B------:R-:W-:Y:S02]  /*0520*/  IADD3 R5, PT, PT, R5, 0x8, RZ ;  /* 0x0000000805057810 */ /* 0x000fe40007ffe0ff */
[----:B------:R0:W1:Y:S02]  /*0530*/  LDS R23, [R4] ;  /* 0x0000000004177984 */ /* 0x0000640000000800 */
[----:B------:R-:W-:Y:S02]  /*0540*/  LEA R28, R3, R26, 0x2 ;  /* 0x0000001a031c7211 */ /* 0x000fe400078e10ff */
[----:B------:R-:W-:Y:S01]  /*0550*/  LDS R24, [R6+-0xc] ;  /* 0xfffff40006187984 */ /* 0x000fe20000000800 */
[----:B------:R-:W-:-:S03]  /*0560*/  ISETP.NE.AND P1, PT, R5, RZ, PT ;  /* 0x000000ff0500720c */ /* 0x000fc60003f25270 */
[----:B------:R-:W2:Y:S01]  /*0570*/  LDS R25, [R26] ;  /* 0x000000001a197984 */ /* 0x000ea20000000800 */
[----:B0-----:R-:W-:Y:S01]  /*0580*/  LEA R4, R3, R4, 0x5 ;  /* 0x0000000403047211 */ /* 0x001fe200078e28ff */
[----:B-1----:R-:W-:Y:S01]  /*0590*/  FFMA R7, R7, R23, R10 ;  /* 0x0000001707077223 */ /* 0x002fe2000000000a */
[C---:B------:R-:W-:Y:S01]  /*05a0*/  LEA R23, R3.reuse, R28, 0x2 ;  /* 0x0000001c03177211 */ /* 0x040fe200078e10ff */
[----:B------:R-:W-:Y:S04]  /*05b0*/  LDS R10, [R6+-0x8] ;  /* 0xfffff800060a7984 */ /* 0x000fe80000000800 */
[----:B------:R-:W0:Y:S01]  /*05c0*/  LDS R28, [R28] ;  /* 0x000000001c1c7984 */ /* 0x000e220000000800 */
[----:B------:R-:W-:Y:S02]  /*05d0*/  IMAD R27, R3, 0x4, R23 ;  /* 0x00000004031b7824 */ /* 0x000fe400078e0217 */
[----:B--2---:R-:W-:-:S02]  /*05e0*/  FFMA R7, R24, R25, R7 ;  /* 0x0000001918077223 */ /* 0x004fc40000000007 */
[----:B------:R-:W-:Y:S01]  /*05f0*/  LDS R24, [R6+-0x4] ;  /* 0xfffffc0006187984 */ /* 0x000fe20000000800 */
[----:B------:R-:W-:-:S03]  /*0600*/  LEA R29, R3, R27, 0x2 ;  /* 0x0000001b031d7211 */ /* 0x000fc600078e10ff */
[----:B------:R-:W1:Y:S04]  /*0610*/  LDS R25, [R23] ;  /* 0x0000000017197984 */ /* 0x000e680000000800 */
[----:B------:R-:W-:Y:S01]  /*0620*/  LDS R26, [R27] ;  /* 0x000000001b1a7984 */ /* 0x000fe20000000800 */
[----:B0-----:R-:W-:Y:S01]  /*0630*/  FFMA R7, R10, R28, R7 ;  /* 0x0000001c0a077223 */ /* 0x001fe20000000007 */
[----:B------:R-:W-:Y:S02]  /*0640*/  LEA R28, R3, R29, 0x2 ;  /* 0x0000001d031c7211 */ /* 0x000fe400078e10ff */
[----:B------:R-:W-:Y:S04]  /*0650*/  LDS R10, [R6+0x4] ;  /* 0x00000400060a7984 */ /* 0x000fe80000000800 */
[----:B------:R-:W-:Y:S01]  /*0660*/  LDS R23, [R28] ;  /* 0x000000001c177984 */ /* 0x000fe20000000800 */
[----:B-1----:R-:W-:-:S03]  /*0670*/  FFMA R24, R24, R25, R7 ;  /* 0x0000001918187223 */ /* 0x002fc60000000007 */
[----:B------:R-:W0:Y:S04]  /*0680*/  LDS R25, [R6] ;  /* 0x0000000006197984 */ /* 0x000e280000000800 */
[----:B------:R-:W1:Y:S01]  /*0690*/  LDS R7, [R29] ;  /* 0x000000001d077984 */ /* 0x000e620000000800 */
[----:B0-----:R-:W-:Y:S01]  /*06a0*/  FFMA R25, R25, R26, R24 ;  /* 0x0000001a19197223 */ /* 0x001fe20000000018 */
[----:B------:R-:W-:Y:S02]  /*06b0*/  IMAD R26, R3, 0x4, R28 ;  /* 0x00000004031a7824 */ /* 0x000fe400078e021c */
[----:B------:R-:W0:Y:S01]  /*06c0*/  LDS R24, [R6+0x8] ;  /* 0x0000080006187984 */ /* 0x000e220000000800 */
[----:B-1----:R-:W-:-:S03]  /*06d0*/  FFMA R10, R10, R7, R25 ;  /* 0x000000070a0a7223 */ /* 0x002fc60000000019 */
[----:B------:R1:W-:Y:S04]  /*06e0*/  LDS R7, [R6+0xc] ;  /* 0x00000c0006077984 */ /* 0x0003e80000000800 */
[----:B------:R-:W2:Y:S01]  /*06f0*/  LDS R26, [R26] ;  /* 0x000000001a1a7984 */ /* 0x000ea20000000800 */
[----:B-1----:R-:W-:Y:S02]  /*0700*/  VIADD R6, R6, 0x20 ;  /* 0x0000002006067836 */ /* 0x002fe40000000000 */
[----:B0-----:R-:W-:-:S04]  /*0710*/  FFMA R10, R24, R23, R10 ;  /* 0x00000017180a7223 */ /* 0x001fc8000000000a */
[----:B--2---:R-:W-:Y:S01]  /*0720*/  FFMA R10, R7, R26, R10 ;  /* 0x0000001a070a7223 */ /* 0x004fe2000000000a */
[----:B------:R-:W-:Y:S06]  /*0730*/  @P1 BRA `(.L_x_3) ;  /* 0xfffffffc00701947 */ /* 0x000fec000383ffff */
[----:B------:R-:W-:-:S07]  /*0740*/  MOV R5, R0 ;  /* 0x0000000000057202 */ /* 0x000fce0000000f00 */
.L_x_2:
[----:B------:R-:W-:-:S13]  /*0750*/  ISETP.NE.AND P1, PT, R22, RZ, PT ;  /* 0x000000ff1600720c */ /* 0x000fda0003f25270 */
[----:B------:R-:W-:Y:S05]  /*0760*/  @!P1 BRA `(.L_x_1) ;  /* 0x0000000000c09947 */ /* 0x000fea0003800000 */
[----:B0-----:R-:W-:Y:S02]  /*0770*/  IADD3 R4, PT, PT, R22, -0x1, RZ ;  /* 0xffffffff16047810 */ /* 0x001fe40007ffe0ff */
[----:B------:R-:W-:Y:S02]  /*0780*/  ISETP.NE.AND P2, PT, R17, RZ, PT ;  /* 0x000000ff1100720c */ /* 0x000fe40003f45270 */
[----:B------:R-:W-:-:S13]  /*0790*/  ISETP.GE.U32.AND P1, PT, R4, 0x3, PT ;  /* 0x000000030400780c */ /* 0x000fda0003f26070 */
[----:B------:R-:W-:Y:S05]  /*07a0*/  @!P1 BRA `(.L_x_4) ;  /* 0x0000000000509947 */ /* 0x000fea0003800000 */
[----:B------:R-:W-:Y:S02]  /*07b0*/  IMAD.IADD R4, R16, 0x1, R5 ;  /* 0x0000000110047824 */ /* 0x000fe400078e0205 */
[C---:B------:R-:W-:Y:S01]  /*07c0*/  IMAD R6, R5.reuse, R3, R18 ;  /* 0x0000000305067224 */ /* 0x040fe200078e0212 */
[----:B------:R-:W-:Y:S02]  /*07d0*/  IADD3 R5, PT, PT, R5, 0x4, RZ ;  /* 0x0000000405057810 */ /* 0x000fe40007ffe0ff */
[----:B------:R-:W-:Y:S02]  /*07e0*/  LEA R4, R4, UR5, 0x2 ;  /* 0x0000000504047c11 */ /* 0x000fe4000f8e10ff */
[----:B------:R-:W-:-:S03]  /*07f0*/  LEA R6, R6, R15, 0x2 ;  /* 0x0000000f06067211 */ /* 0x000fc600078e10ff */
[----:B------:R-:W-:Y:S01]  /*0800*/  LDS R7, [R4] ;  /* 0x0000000004077984 */ /* 0x000fe20000000800 */
[----:B------:R-:W-:-:S03]  /*0810*/  LEA R24, R3, R6, 0x2 ;  /* 0x0000000603187211 */ /* 0x000fc600078e10ff */
[----:B------:R-:W0:Y:S02]  /*0820*/  LDS R23, [R6] ;  /* 0x0000000006177984 */ /* 0x000e240000000800 */
[C---:B------:R-:W-:Y:S02]  /*0830*/  IMAD R28, R3.reuse, 0x4, R24 ;  /* 0x00000004031c7824 */ /* 0x040fe400078e0218 */
[----:B------:R-:W-:Y:S03]  /*0840*/  LDS R24, [R24] ;  /* 0x0000000018187984 */ /* 0x000fe60000000800 */
[----:B------:R-:W-:Y:S01]  /*0850*/  LEA R27, R3, R28, 0x2 ;  /* 0x0000001c031b7211 */ /* 0x000fe200078e10ff */
[----:B------:R-:W-:Y:S04]  /*0860*/  LDS R26, [R4+0x8] ;  /* 0x00000800041a7984 */ /* 0x000fe80000000800 */
[----:B------:R-:W-:Y:S04]  /*0870*/  LDS R25, [R4+0xc] ;  /* 0x00000c0004197984 */ /* 0x000fe80000000800 */
[----:B------:R-:W-:Y:S01]  /*0880*/  LDS R27, [R27] ;  /* 0x000000001b1b7984 */ /* 0x000fe20000000800 */
[----:B0-----:R-:W-:-:S03]  /*0890*/  FFMA R7, R7, R23, R10 ;  /* 0x0000001707077223 */ /* 0x001fc6000000000a */
[----:B------:R-:W0:Y:S04]  /*08a0*/  LDS R10, [R4+0x4] ;  /* 0x00000400040a7984 */ /* 0x000e280000000800 */
[----:B------:R-:W1:Y:S01]  /*08b0*/  LDS R23, [R28] ;  /* 0x000000001c177984 */ /* 0x000e620000000800 */
[----:B0-----:R-:W-:-:S04]  /*08c0*/  FFMA R7, R10, R24, R7 ;  /* 0x000000180a077223 */ /* 0x001fc80000000007 */
[----:B-1----:R-:W-:-:S04]  /*08d0*/  FFMA R7, R26, R23, R7 ;  /* 0x000000171a077223 */ /* 0x002fc80000000007 */
[----:B------:R-:W-:-:S07]  /*08e0*/  FFMA R10, R25, R27, R7 ;  /* 0x0000001b190a7223 */ /* 0x000fce0000000007 */
.L_x_4:
[----:B------:R-:W-:Y:S05]  /*08f0*/  @!P2 BRA `(.L_x_1) ;  /* 0x00000000005ca947 */ /* 0x000fea0003800000 */
[----:B------:R-:W-:Y:S02]  /*0900*/  ISETP.NE.AND P1, PT, R17, 0x1, PT ;  /* 0x000000011100780c */ /* 0x000fe40003f25270 */
[----:B------:R-:W-:-:S11]  /*0910*/  LOP3.LUT P2, RZ, R3, 0x1, RZ, 0xc0, !PT ;  /* 0x0000000103ff7812 */ /* 0x000fd6000784c0ff */
[----:B------:R-:W-:Y:S05]  /*0920*/  @!P1 BRA `(.L_x_5) ;  /* 0x0000000000309947 */ /* 0x000fea0003800000 */
[C---:B------:R-:W-:Y:S02]  /*0930*/  IMAD R6, R5.reuse, R3, R18 ;  /* 0x0000000305067224 */ /* 0x040fe400078e0212 */
[----:B------:R-:W-:Y:S02]  /*0940*/  IMAD.IADD R4, R16, 0x1, R5 ;  /* 0x0000000110047824 */ /* 0x000fe400078e0205 */
[----:B------:R-:W-:Y:S01]  /*0950*/  VIADD R5, R5, 0x2 ;  /* 0x0000000205057836 */ /* 0x000fe20000000000 */
[----:B------:R-:W-:Y:S02]  /*0960*/  LEA R6, R6, R15, 0x2 ;  /* 0x0000000f06067211 */ /* 0x000fe400078e10ff */
[----:B------:R-:W-:Y:S02]  /*0970*/  LEA R4, R4, UR5, 0x2 ;  /* 0x0000000504047c11 */ /* 0x000fe4000f8e10ff */
[----:B------:R-:W-:Y:S01]  /*0980*/  LEA R25, R3, R6, 0x2 ;  /* 0x0000000603197211 */ /* 0x000fe200078e10ff */
[----:B------:R-:W-:Y:S04]  /*0990*/  LDS R23, [R6] ;  /* 0x0000000006177984 */ /* 0x000fe80000000800 */
[----:B------:R-:W0:Y:S04]  /*09a0*/  LDS R7, [R4] ;  /* 0x0000000004077984 */ /* 0x000e280000000800 */
[----:B------:R-:W-:Y:S04]  /*09b0*/  LDS R24, [R4+0x4] ;  /* 0x0000040004187984 */ /* 0x000fe80000000800 */
[----:B------:R-:W1:Y:S01]  /*09c0*/  LDS R25, [R25] ;  /* 0x0000000019197984 */ /* 0x000e620000000800 */
[----:B0-----:R-:W-:-:S04]  /*09d0*/  FFMA R7, R7, R23, R10 ;  /* 0x0000001707077223 */ /* 0x001fc8000000000a */
[----:B-1----:R-:W-:-:S07]  /*09e0*/  FFMA R10, R24, R25, R7 ;  /* 0x00000019180a7223 */ /* 0x002fce0000000007 */
.L_x_5:
[----:B------:R-:W-:Y:S05]  /*09f0*/  @!P2 BRA `(.L_x_1) ;  /* 0x00000000001ca947 */ /* 0x000fea0003800000 */
[----:B------:R-:W-:Y:S01]  /*0a00*/  IMAD R4, R5, R3, R18 ;  /* 0x0000000305047224 */ /* 0x000fe200078e0212 */
[----:B------:R-:W-:-:S04]  /*0a10*/  IADD3 R3, PT, PT, R16, R5, RZ ;  /* 0x0000000510037210 */ /* 0x000fc80007ffe0ff */
[----:B------:R-:W-:Y:S02]  /*0a20*/  LEA R3, R3, UR5, 0x2 ;  /* 0x0000000503037c11 */ /* 0x000fe4000f8e10ff */
[----:B------:R-:W-:-:S04]  /*0a30*/  LEA R4, R4, R15, 0x2 ;  /* 0x0000000f04047211 */ /* 0x000fc800078e10ff */
[----:B------:R-:W-:Y:S04]  /*0a40*/  LDS R3, [R3] ;  /* 0x0000000003037984 */ /* 0x000fe80000000800 */
[----:B------:R-:W0:Y:S02]  /*0a50*/  LDS R4, [R4] ;  /* 0x0000000004047984 */ /* 0x000e240000000800 */
[----:B0-----:R-:W-:-:S07]  /*0a60*/  FFMA R10, R3, R4, R10 ;  /* 0x00000004030a7223 */ /* 0x001fce000000000a */
.L_x_1:
[----:B------:R-:W-:Y:S06]  /*0a70*/  BAR.SYNC.DEFER_BLOCKING 0x0 ;  /* 0x0000000000007b1d */ /* 0x000fec0000010000 */
[----:B------:R-:W-:Y:S05]  /*0a80*/  @P0 BRA `(.L_x_6) ;  /* 0xfffffff8003c0947 */ /* 0x000fea000383ffff */
.L_x_0:
[----:B0-----:R-:W0:Y:S01]  /*0a90*/  LDC.64 R4, c[0x0][0x390] ;  /* 0x0000e400ff047b82 */ /* 0x001e220000000a00 */
[----:B------:R-:W-:-:S04]  /*0aa0*/  IMAD R3, R11, R2, R9 ;  /* 0x000000020b037224 */ /* 0x000fc800078e0209 */
[----:B0-----:R-:W-:-:S05]  /*0ab0*/  IMAD.WIDE R2, R3, 0x4, R4 ;  /* 0x0000000403027825 */ /* 0x001fca00078e0204 */
[----:B------:R-:W-:Y:S01]  /*0ac0*/  STG.E desc[UR8][R2.64], R10 ;  /* 0x0000000a02007986 */ /* 0x000fe2000c101908 */
[----:B------:R-:W-:Y:S05]  /*0ad0*/  EXIT ;  /* 0x000000000000794d */ /* 0x000fea0003800000 */
.L_x_7:
[----:B------:R-:W-:-:S00]  /*0ae0*/  BRA `(.L_x_7) ;  /* 0xfffffffc00fc7947 */ /* 0x000fc0000383ffff */
[----:B------:R-:W-:-:S00]  /*0af0*/  NOP ;  /* 0x0000000000007918 */ /* 0x000fc00000000000 */
        /* <DEDUP_REMOVED lines=8> */
.L_x_8:


//--------------------- .nv.shared._Z18matrix_mult_kernelPfS_S_ii --------------------------
	.section	.nv.shared._Z18matrix_mult_kernelPfS_S_ii,"aw",@nobits
	.sectionflags	@""
	.align	16
	.zero		1024


//--------------------- .nv.shared.reserved.0     --------------------------
	.section	.nv.shared.reserved.0,"aw",@nobits
	.weak		__nv_reservedSMEM_offset_0_alias
	.size		__nv_reservedSMEM_offset_0_alias, 0, 64
	.other		__nv_reservedSMEM_offset_0_alias,@"STO_CUDA_RESERVED_SHARED STV_DEFAULT"
__nv_reservedSMEM_offset_0_alias:
	.zero		0
	.zero		64


//--------------------- .nv.constant0._Z18matrix_mult_kernelPfS_S_ii --------------------------
	.section	.nv.constant0._Z18matrix_mult_kernelPfS_S_ii,"a",@progbits
	.sectionflags	@""
	.align	4
.nv.constant0._Z18matrix_mult_kernelPfS_S_ii:
	.zero		928


//--------------------- SYMBOLS --------------------------

	.type		.nv.reservedSmem.offset0,@object
	.size		.nv.reservedSmem.offset0,0x4
	.type		.nv.reservedSmem.cap,@object
	.size		.nv.reservedSmem.cap,0x4
